//
// Generated by NVIDIA NVVM Compiler
//
// Compiler Build ID: CL-36424714
// Cuda compilation tools, release 13.0, V13.0.88
// Based on NVVM 20.0.0
//

.version 9.0
.target sm_100
.address_size 64

	// .globl	_Z6kernel14CUtensorMap_stii
// _ZZ6kernel14CUtensorMap_stiiE11smem_buffer has been demoted
// _ZZ6kernel14CUtensorMap_stiiE3bar has been demoted

.visible .entry _Z6kernel14CUtensorMap_stii(
	.param .align 128 .b8 _Z6kernel14CUtensorMap_stii_param_0[128],
	.param .u32 _Z6kernel14CUtensorMap_stii_param_1,
	.param .u32 _Z6kernel14CUtensorMap_stii_param_2
)
{
	.reg .pred 	%p<8>;
	.reg .b32 	%r<31>;
	.reg .b64 	%rd<20>;
	// demoted variable
	.shared .align 128 .b8 _ZZ6kernel14CUtensorMap_stiiE11smem_buffer[16384];
	// demoted variable
	.shared .align 8 .b8 _ZZ6kernel14CUtensorMap_stiiE3bar[8];
	mov.b64 	%rd7, _Z6kernel14CUtensorMap_stii_param_0;
	ld.param.u32 	%r4, [_Z6kernel14CUtensorMap_stii_param_1];
	ld.param.u32 	%r5, [_Z6kernel14CUtensorMap_stii_param_2];
	mov.u64 	%rd1, %rd7;
	mov.u32 	%r1, %tid.x;
	setp.ne.s32 	%p1, %r1, 0;
	@%p1 bra 	$L__BB0_2;
	mov.u32 	%r7, %ntid.x;
	mov.u32 	%r6, _ZZ6kernel14CUtensorMap_stiiE3bar;
	// begin inline asm
	mbarrier.init.shared.b64 [%r6], %r7;
	// end inline asm
	// begin inline asm
	fence.proxy.async.shared::cta; // 6.
	// end inline asm
$L__BB0_2:
	setp.ne.s32 	%p2, %r1, 0;
	bar.sync 	0;
	@%p2 bra 	$L__BB0_4;
	cvta.param.u64 	%rd9, %rd1;
	mov.u32 	%r10, _ZZ6kernel14CUtensorMap_stiiE11smem_buffer;
	mov.u32 	%r13, _ZZ6kernel14CUtensorMap_stiiE3bar;
	// begin inline asm
	cp.async.bulk.tensor.2d.shared::cluster.global.tile.mbarrier::complete_tx::bytes [%r10], [%rd9, {%r4, %r5}], [%r13];
	// end inline asm
	mov.b32 	%r15, 16384;
	// begin inline asm
	mbarrier.arrive.expect_tx.release.cta.shared::cta.b64 %rd19, [%r13], %r15; // 8. 
	// end inline asm
	bra.uni 	$L__BB0_5;
$L__BB0_4:
	mov.u32 	%r8, _ZZ6kernel14CUtensorMap_stiiE3bar;
	mov.b32 	%r9, 1;
	// begin inline asm
	mbarrier.arrive.shared::cta.b64                             %rd19,  [%r8], %r9;    // 2. 
	// end inline asm
$L__BB0_5:
	mov.b32 	%r30, 0;
	// begin inline asm
	mov.u64 %rd11, %globaltimer;
	// end inline asm
	mov.u32 	%r18, _ZZ6kernel14CUtensorMap_stiiE3bar;
$L__BB0_6:
	// begin inline asm
	{
	.reg .pred p;
	mbarrier.try_wait.shared.b64 p, [%r18], %rd19;
	selp.b32 %r17, 1, 0, p;
	}
	// end inline asm
	setp.ne.s32 	%p3, %r17, 0;
	@%p3 bra 	$L__BB0_13;
	setp.gt.s32 	%p5, %r30, 15;
	@%p5 bra 	$L__BB0_9;
	add.s32 	%r30, %r30, 1;
	bra.uni 	$L__BB0_6;
$L__BB0_9:
	// begin inline asm
	mov.u64 %rd14, %globaltimer;
	// end inline asm
	sub.s64 	%rd6, %rd14, %rd11;
	setp.lt.s64 	%p6, %rd6, 4000000;
	@%p6 bra 	$L__BB0_11;
	mov.b32 	%r28, 1000000;
	// begin inline asm
	nanosleep.u32 %r28;
	// end inline asm
	bra.uni 	$L__BB0_6;
$L__BB0_11:
	setp.lt.s64 	%p7, %rd6, 40000;
	@%p7 bra 	$L__BB0_6;
	shr.s64 	%rd15, %rd6, 63;
	shr.u64 	%rd16, %rd15, 62;
	add.s64 	%rd17, %rd6, %rd16;
	shr.u64 	%rd18, %rd17, 2;
	cvt.u32.u64 	%r29, %rd18;
	// begin inline asm
	nanosleep.u32 %r29;
	// end inline asm
	bra.uni 	$L__BB0_6;
$L__BB0_13:
	setp.ne.s32 	%p4, %r1, 0;
	shl.b32 	%r19, %r1, 2;
	mov.u32 	%r20, _ZZ6kernel14CUtensorMap_stiiE11smem_buffer;
	add.s32 	%r21, %r20, %r19;
	ld.shared.u32 	%r22, [%r21];
	add.s32 	%r23, %r22, %r1;
	st.shared.u32 	[%r21], %r23;
	// begin inline asm
	fence.proxy.async.shared::cta; // 6.
	// end inline asm
	bar.sync 	0;
	@%p4 bra 	$L__BB0_15;
	cvta.param.u64 	%rd13, %rd1;
	// begin inline asm
	cp.async.bulk.tensor.2d.global.shared::cta.tile.bulk_group [%rd13, {%r4, %r5}], [%r20];
	// end inline asm
	// begin inline asm
	cp.async.bulk.commit_group;
	// end inline asm
	// begin inline asm
	cp.async.bulk.wait_group.read 0;
	// end inline asm
	// begin inline asm
	mbarrier.inval.shared.b64 [%r18];
	// end inline asm
$L__BB0_15:
	ret;

}


// ===== COMPILED SASS (sm_100) =====

	.target	sm_100

	.elftype	@"ET_EXEC"


//--------------------- .note.nv.tkinfo           --------------------------
	.section	.note.nv.tkinfo,"",@"SHT_NOTE"
	.sectionflags	@"SHF_NOTE_NV_TKINFO"
	.tkinfo
        /*0018*/ 	.word	0x00000002
        /*0030*/ 	.string	""
        /*0030*/ 	.string	"ptxas"
        /*0030*/ 	.string	"Cuda compilation tools, release 13.0, V13.0.88"
        /*0030*/ 	.string	"Build cuda_13.0.r13.0/compiler.36424714_0"
        /*0030*/ 	.string	"-arch sm_100 -m 64 "



//--------------------- .note.nv.cuinfo           --------------------------
	.section	.note.nv.cuinfo,"",@"SHT_NOTE"
	.sectionflags	@"SHF_NOTE_NV_CUINFO"
        /*0018*/ 	.short	0x0002
        /*001a*/ 	.short	0x0064
        /*001c*/ 	.short	0x0082
	.zero		2


//--------------------- .nv.info                  --------------------------
	.section	.nv.info,"",@"SHT_CUDA_INFO"
	.align	4


	//----- nvinfo : EIATTR_REGCOUNT
	.align		4
        /*0000*/ 	.byte	0x04, 0x2f
        /*0002*/ 	.short	(.L_1 - .L_0)
	.align		4
.L_0:
        /*0004*/ 	.word	index@(_Z6kernel14CUtensorMap_stii)
        /*0008*/ 	.word	0x00000010


	//----- nvinfo : EIATTR_FRAME_SIZE
	.align		4
.L_1:
        /*000c*/ 	.byte	0x04, 0x11
        /*000e*/ 	.short	(.L_3 - .L_2)
	.align		4
.L_2:
        /*0010*/ 	.word	index@(_Z6kernel14CUtensorMap_stii)
        /*0014*/ 	.word	0x00000000


	//----- nvinfo : EIATTR_MIN_STACK_SIZE
	.align		4
.L_3:
        /*0018*/ 	.byte	0x04, 0x12
        /*001a*/ 	.short	(.L_5 - .L_4)
	.align		4
.L_4:
        /*001c*/ 	.word	index@(_Z6kernel14CUtensorMap_stii)
        /*0020*/ 	.word	0x00000000
.L_5:


//--------------------- .nv.compat                --------------------------
	.section	.nv.compat,"",@"SHT_CUDA_COMPAT_INFO"
	.align	4
        /*0000*/ 	.byte	0x02, 0x09, 0x00, 0x00, 0x02, 0x02, 0x02, 0x00, 0x02, 0x05, 0x05, 0x00, 0x03, 0x07, 0x01, 0x01
        /*0010*/ 	.byte	0x02, 0x03, 0x01, 0x00, 0x02, 0x06, 0x01, 0x00, 0x04, 0x0b, 0x08, 0x00, 0x09, 0x00, 0x00, 0x00
        /*0020*/ 	.byte	0x00, 0x00, 0x00, 0x00


//--------------------- .nv.info._Z6kernel14CUtensorMap_stii --------------------------
	.section	.nv.info._Z6kernel14CUtensorMap_stii,"",@"SHT_CUDA_INFO"
	.sectionflags	@""
	.align	4


	//----- nvinfo : EIATTR_CUDA_API_VERSION
	.align		4
        /*0000*/ 	.byte	0x04, 0x37
        /*0002*/ 	.short	(.L_7 - .L_6)
.L_6:
        /*0004*/ 	.word	0x00000082


	//----- nvinfo : EIATTR_KPARAM_INFO
	.align		4
.L_7:
        /*0008*/ 	.byte	0x04, 0x17
        /*000a*/ 	.short	(.L_9 - .L_8)
.L_8:
        /*000c*/ 	.word	0x00000000
        /*0010*/ 	.short	0x0002
        /*0012*/ 	.short	0x0084
        /*0014*/ 	.byte	0x00, 0xf0, 0x11, 0x00


	//----- nvinfo : EIATTR_KPARAM_INFO
	.align		4
.L_9:
        /*0018*/ 	.byte	0x04, 0x17
        /*001a*/ 	.short	(.L_11 - .L_10)
.L_10:
        /*001c*/ 	.word	0x00000000
        /*0020*/ 	.short	0x0001
        /*0022*/ 	.short	0x0080
        /*0024*/ 	.byte	0x00, 0xf0, 0x11, 0x00


	//----- nvinfo : EIATTR_KPARAM_INFO
	.align		4
.L_11:
        /*0028*/ 	.byte	0x04, 0x17
        /*002a*/ 	.short	(.L_13 - .L_12)
.L_12:
        /*002c*/ 	.word	0x00000000
        /*0030*/ 	.short	0x0000
        /*0032*/ 	.short	0x0000
        /*0034*/ 	.byte	0x00, 0xf0, 0x01, 0x02


	//----- nvinfo : EIATTR_SPARSE_MMA_MASK
	.align		4
.L_13:
        /*0038*/ 	.byte	0x03, 0x50
        /*003a*/ 	.short	0x0000


	//----- nvinfo : EIATTR_MAXREG_COUNT
	.align		4
        /*003c*/ 	.byte	0x03, 0x1b
        /*003e*/ 	.short	0x00ff


	//----- nvinfo : EIATTR_NUM_BARRIERS
	.align		4
        /*0040*/ 	.byte	0x02, 0x4c
        /*0042*/ 	.byte	0x01
	.zero		1


	//----- nvinfo : EIATTR_MERCURY_ISA_VERSION
	.align		4
        /*0044*/ 	.byte	0x03, 0x5f
        /*0046*/ 	.short	0x0101


	//----- nvinfo : EIATTR_VRC_CTA_INIT_COUNT
	.align		4
        /*0048*/ 	.byte	0x02, 0x4a
	.zero		1
	.zero		1


	//----- nvinfo : EIATTR_MBARRIER_INSTR_OFFSETS
	.align		4
        /*004c*/ 	.byte	0x04, 0x39
        /*004e*/ 	.short	(.L_15 - .L_14)


	//   ....[0]....
.L_14:
        /*0050*/ 	.word	0x000000e0
        /*0054*/ 	.word	0x000000ff
        /*0058*/ 	.word	0x00000000
        /*005c*/ 	.short	0x0100
        /*005e*/ 	.byte	0x06
	.zero		1


	//   ....[1]....
        /*0060*/ 	.word	0x000002c0
        /*0064*/ 	.word	0x0000000d
        /*0068*/ 	.word	0x00000000
        /*006c*/ 	.short	0x0101
        /*006e*/ 	.byte	0xff
	.zero		1


	//   ....[2]....
        /*0070*/ 	.word	0x000002f0
        /*0074*/ 	.word	0x0000000d
        /*0078*/ 	.word	0x00000000
        /*007c*/ 	.short	0x0109
        /*007e*/ 	.byte	0xff
	.zero		1


	//   ....[3]....
        /*0080*/ 	.word	0x000004a0
        /*0084*/ 	.word	0x0000000d
        /*0088*/ 	.word	0x00000000
        /*008c*/ 	.short	0x0109
        /*008e*/ 	.byte	0xff
	.zero		1


	//   ....[4]....
        /*0090*/ 	.word	0x00000620
        /*0094*/ 	.word	0x0000000d
        /*0098*/ 	.word	0x00000000
        /*009c*/ 	.short	0x0108
        /*009e*/ 	.byte	0xff
	.zero		1


	//----- nvinfo : EIATTR_NUM_MBARRIERS
	.align		4
.L_15:
        /*00a0*/ 	.byte	0x03, 0x38
        /*00a2*/ 	.short	0x0001


	//----- nvinfo : EIATTR_EXIT_INSTR_OFFSETS
	.align		4
        /*00a4*/ 	.byte	0x04, 0x1c
        /*00a6*/ 	.short	(.L_17 - .L_16)


	//   ....[0]....
.L_16:
        /*00a8*/ 	.word	0x00000590


	//   ....[1]....
        /*00ac*/ 	.word	0x00000630


	//----- nvinfo : EIATTR_CRS_STACK_SIZE
	.align		4
.L_17:
        /*00b0*/ 	.byte	0x04, 0x1e
        /*00b2*/ 	.short	(.L_19 - .L_18)
.L_18:
        /*00b4*/ 	.word	0x00000000


	//----- nvinfo : EIATTR_CBANK_PARAM_SIZE
	.align		4
.L_19:
        /*00b8*/ 	.byte	0x03, 0x19
        /*00ba*/ 	.short	0x0088


	//----- nvinfo : EIATTR_PARAM_CBANK
	.align		4
        /*00bc*/ 	.byte	0x04, 0x0a
        /*00be*/ 	.short	(.L_21 - .L_20)
	.align		4
.L_20:
        /*00c0*/ 	.word	index@(.nv.constant0._Z6kernel14CUtensorMap_stii)
        /*00c4*/ 	.short	0x0380
        /*00c6*/ 	.short	0x0088


	//----- nvinfo : EIATTR_SW_WAR
	.align		4
.L_21:
        /*00c8*/ 	.byte	0x04, 0x36
        /*00ca*/ 	.short	(.L_23 - .L_22)
.L_22:
        /*00cc*/ 	.word	0x00000008
.L_23:


//--------------------- .nv.callgraph             --------------------------
	.section	.nv.callgraph,"",@"SHT_CUDA_CALLGRAPH"
	.align	4
	.sectionentsize	8
	.align		4
        /*0000*/ 	.word	0x00000000
	.align		4
        /*0004*/ 	.word	0xffffffff
	.align		4
        /*0008*/ 	.word	0x00000000
	.align		4
        /*000c*/ 	.word	0xfffffffe
	.align		4
        /*0010*/ 	.word	0x00000000
	.align		4
        /*0014*/ 	.word	0xfffffffd
	.align		4
        /*0018*/ 	.word	0x00000000
	.align		4
        /*001c*/ 	.word	0xfffffffc


//--------------------- .text._Z6kernel14CUtensorMap_stii --------------------------
	.section	.text._Z6kernel14CUtensorMap_stii,"ax",@progbits
	.align	128
        .global         _Z6kernel14CUtensorMap_stii
        .type           _Z6kernel14CUtensorMap_stii,@function
        .size           _Z6kernel14CUtensorMap_stii,(.L_x_13 - _Z6kernel14CUtensorMap_stii)
        .other          _Z6kernel14CUtensorMap_stii,@"STO_CUDA_ENTRY STV_DEFAULT"
_Z6kernel14CUtensorMap_stii:
.text._Z6kernel14CUtensorMap_stii:
[----:B------:R-:W-:Y:S01]  /*0000*/  LDC R1, c[0x0][0x37c] ;  /* 0x0000df00ff017b82 */ /* 0x000fe20000000800 */
[----:B------:R-:W1:Y:S01]  /*0010*/  S2R R9, SR_TID.X ;  /* 0x0000000000097919 */ /* 0x000e620000002100 */
[----:B------:R-:W-:Y:S01]  /*0020*/  BSSY.RECONVERGENT B0, `(.L_x_0) ;  /* 0x000000f000007945 */ /* 0x000fe20003800200 */
[----:B-1----:R-:W-:-:S13]  /*0030*/  ISETP.NE.AND P0, PT, R9, RZ, PT ;  /* 0x000000ff0900720c */ /* 0x002fda0003f05270 */
[----:B------:R-:W-:Y:S05]  /*0040*/  @P0 BRA `(.L_x_1) ;  /* 0x0000000000300947 */ /* 0x000fea0003800000 */
[----:B------:R-:W1:Y:S01]  /*0050*/  S2UR UR7, SR_CgaCtaId ;  /* 0x00000000000779c3 */ /* 0x000e620000008800 */
[----:B------:R-:W2:Y:S01]  /*0060*/  LDCU UR5, c[0x0][0x360] ;  /* 0x00006c00ff0577ac */ /* 0x000ea20008000800 */
[----:B------:R-:W-:Y:S02]  /*0070*/  UMOV UR4, 0x400 ;  /* 0x0000040000047882 */ /* 0x000fe40000000000 */
[----:B------:R-:W-:Y:S02]  /*0080*/  UIADD3 UR6, UPT, UPT, UR4, 0x4000, URZ ;  /* 0x0000400004067890 */ /* 0x000fe4000fffe0ff */
[----:B--2---:R-:W-:-:S04]  /*0090*/  UIADD3 UR4, UPT, UPT, -UR5, 0x100000, URZ ;  /* 0x0010000005047890 */ /* 0x004fc8000fffe1ff */
[----:B------:R-:W-:Y:S02]  /*00a0*/  USHF.L.U32 UR5, UR4, 0xb, URZ ;  /* 0x0000000b04057899 */ /* 0x000fe400080006ff */
[----:B------:R-:W-:Y:S02]  /*00b0*/  USHF.L.U32 UR4, UR4, 0x1, URZ ;  /* 0x0000000104047899 */ /* 0x000fe400080006ff */
[----:B-1----:R-:W-:Y:S01]  /*00c0*/  ULEA UR6, UR7, UR6, 0x18 ;  /* 0x0000000607067291 */ /* 0x002fe2000f8ec0ff */
[----:B------:R-:W1:Y:S11]  /*00d0*/  FENCE.VIEW.ASYNC.S ;  /* 0x00000000000073c6 */ /* 0x000e760000000000 */
[----:B-1----:R1:W2:Y:S02]  /*00e0*/  SYNCS.EXCH.64 URZ, [UR6], UR4 ;  /* 0x0000000406ff75b2 */ /* 0x0022a40008000100 */
[----:B--2---:R2:W-:Y:S06]  /*00f0*/  MEMBAR.ALL.CTA ;  /* 0x0000000000007992 */ /* 0x0045ec0000008000 */
[----:B--2---:R-:W2:Y:S02]  /*0100*/  FENCE.VIEW.ASYNC.S ;  /* 0x00000000000073c6 */ /* 0x004ea40000000000 */
.L_x_1:
[----:B-1----:R-:W-:Y:S05]  /*0110*/  BSYNC.RECONVERGENT B0 ;  /* 0x0000000000007941 */ /* 0x002fea0003800200 */
.L_x_0:
[----:B--2---:R-:W-:Y:S06]  /*0120*/  BAR.SYNC.DEFER_BLOCKING 0x0 ;  /* 0x0000000000007b1d */ /* 0x004fec0000010000 */
[----:B------:R-:W-:Y:S04]  /*0130*/  BSSY.RECONVERGENT B0, `(.L_x_2) ;  /* 0x000001a000007945 */ /* 0x000fe80003800200 */
[----:B------:R-:W-:Y:S05]  /*0140*/  @P0 BRA `(.L_x_3) ;  /* 0x0000000000480947 */ /* 0x000fea0003800000 */
[----:B------:R-:W1:Y:S01]  /*0150*/  S2UR UR8, SR_CgaCtaId ;  /* 0x00000000000879c3 */ /* 0x000e620000008800 */
[----:B------:R-:W-:Y:S01]  /*0160*/  UMOV UR4, 0x400 ;  /* 0x0000040000047882 */ /* 0x000fe20000000000 */
[----:B------:R-:W-:Y:S01]  /*0170*/  PLOP3.LUT P0, PT, PT, PT, PT, 0x80, 0x8 ;  /* 0x000000000008781c */ /* 0x000fe20003f0f070 */
[----:B------:R-:W-:Y:S01]  /*0180*/  UIADD3 UR5, UPT, UPT, UR4, 0x4000, URZ ;  /* 0x0000400004057890 */ /* 0x000fe2000fffe0ff */
[----:B------:R-:W2:Y:S01]  /*0190*/  LDCU.64 UR10, c[0x0][0x348] ;  /* 0x00006900ff0a77ac */ /* 0x000ea20008000a00 */
[----:B------:R-:W3:Y:S02]  /*01a0*/  LDCU.64 UR6, c[0x0][0x400] ;  /* 0x00008000ff0677ac */ /* 0x000ee40008000a00 */
[----:B-1----:R-:W-:Y:S02]  /*01b0*/  ULEA UR5, UR8, UR5, 0x18 ;  /* 0x0000000508057291 */ /* 0x002fe4000f8ec0ff */
[----:B------:R-:W-:-:S04]  /*01c0*/  ULEA UR4, UR8, UR4, 0x18 ;  /* 0x0000000408047291 */ /* 0x000fc8000f8ec0ff */
[----:B------:R-:W-:-:S05]  /*01d0*/  IMAD.U32 R13, RZ, RZ, UR5 ;  /* 0x00000005ff0d7e24 */ /* 0x000fca000f8e00ff */
[----:B--23--:R-:W-:-:S15]  /*01e0*/  R2UR UR5, R13 ;  /* 0x000000000d0572ca */ /* 0x00cfde00000e0000 */
.L_x_4:
[----:B------:R-:W-:Y:S01]  /*01f0*/  @P0 ELECT P1, URZ, PT ;  /* 0x0000000000ff082f */ /* 0x000fe20003820000 */
[----:B------:R1:W-:-:S12]  /*0200*/  UTMALDG.2D [UR4], [UR10] ;  /* 0x000000040a0075b4 */ /* 0x0003d80008008000 */
[----:B------:R-:W-:Y:S02]  /*0210*/  @P1 PLOP3.LUT P0, PT, P1, PT, PT, 0x8, 0x80 ;  /* 0x000000000080181c */ /* 0x000fe40000f0e170 */
[----:B------:R-:W-:-:S11]  /*0220*/  PLOP3.LUT P1, PT, PT, PT, PT, 0x8, 0x80 ;  /* 0x000000000080781c */ /* 0x000fd60003f2e170 */
[----:B-1----:R-:W-:Y:S05]  /*0230*/  @P0 BRA.U.ANY `(.L_x_4) ;  /* 0xfffffffd00ec0947 */ /* 0x002fea000393ffff */
[----:B------:R-:W-:-:S06]  /*0240*/  IMAD.MOV.U32 R2, RZ, RZ, 0x4000 ;  /* 0x00004000ff027424 */ /* 0x000fcc00078e00ff */
[----:B------:R3:W4:Y:S01]  /*0250*/  SYNCS.ARRIVE.TRANS64 R2, [R13+URZ], R2 ;  /* 0x000000020d0279a7 */ /* 0x00072200080000ff */
[----:B------:R-:W-:Y:S05]  /*0260*/  BRA `(.L_x_5) ;  /* 0x0000000000187947 */ /* 0x000fea0003800000 */
.L_x_3:
[----:B------:R-:W1:Y:S01]  /*0270*/  S2UR UR5, SR_CgaCtaId ;  /* 0x00000000000579c3 */ /* 0x000e620000008800 */
[----:B------:R-:W-:Y:S02]  /*0280*/  UMOV UR4, 0x400 ;  /* 0x0000040000047882 */ /* 0x000fe40000000000 */
[----:B------:R-:W-:-:S04]  /*0290*/  UIADD3 UR4, UPT, UPT, UR4, 0x4000, URZ ;  /* 0x0000400004047890 */ /* 0x000fc8000fffe0ff */
[----:B-1----:R-:W-:-:S06]  /*02a0*/  ULEA UR4, UR5, UR4, 0x18 ;  /* 0x0000000405047291 */ /* 0x002fcc000f8ec0ff */
[----:B------:R-:W-:-:S04]  /*02b0*/  IMAD.U32 R13, RZ, RZ, UR4 ;  /* 0x00000004ff0d7e24 */ /* 0x000fc8000f8e00ff */
[----:B------:R1:W2:Y:S03]  /*02c0*/  SYNCS.ARRIVE.TRANS64.A1T0 R2, [R13+URZ], RZ ;  /* 0x000000ff0d0279a7 */ /* 0x0002a600081000ff */
.L_x_5:
[----:B------:R-:W-:Y:S05]  /*02d0*/  BSYNC.RECONVERGENT B0 ;  /* 0x0000000000007941 */ /* 0x000fea0003800200 */
.L_x_2:
[----:B------:R-:W-:Y:S01]  /*02e0*/  CS2R R4, SR_GLOBALTIMERLO ;  /* 0x0000000000047805 */ /* 0x000fe20000015200 */
[----:B--2-4-:R-:W2:Y:S01]  /*02f0*/  SYNCS.PHASECHK.TRANS64.TRYWAIT P0, [R13+URZ], R3 ;  /* 0x000000030d0075a7 */ /* 0x014ea200080011ff */
[----:B------:R-:W-:Y:S04]  /*0300*/  BSSY B0, `(.L_x_6) ;  /* 0x000001c000007945 */ /* 0x000fe80003800000 */
[----:B--2---:R-:W-:Y:S05]  /*0310*/  @P0 BRA `(.L_x_7) ;  /* 0x0000000000680947 */ /* 0x004fea0003800000 */
[----:B------:R-:W-:-:S07]  /*0320*/  IMAD.MOV.U32 R8, RZ, RZ, RZ ;  /* 0x000000ffff087224 */ /* 0x000fce00078e00ff */
.L_x_11:
[C---:B------:R-:W-:Y:S01]  /*0330*/  ISETP.GT.AND P0, PT, R8.reuse, 0xf, PT ;  /* 0x0000000f0800780c */ /* 0x040fe20003f04270 */
[----:B------:R-:W-:Y:S05]  /*0340*/  YIELD ;  /* 0x0000000000007946 */ /* 0x000fea0003800000 */
[----:B------:R-:W-:Y:S07]  /*0350*/  BSSY B1, `(.L_x_8) ;  /* 0x0000014000017945 */ /* 0x000fee0003800000 */
[----:B------:R-:W-:Y:S01]  /*0360*/  @!P0 VIADD R8, R8, 0x1 ;  /* 0x0000000108088836 */ /* 0x000fe20000000000 */
[----:B------:R-:W-:Y:S06]  /*0370*/  @!P0 BRA `(.L_x_9) ;  /* 0x0000000000448947 */ /* 0x000fec0003800000 */
[----:B------:R-:W-:-:S06]  /*0380*/  CS2R R6, SR_GLOBALTIMERLO ;  /* 0x0000000000067805 */ /* 0x000fcc0000015200 */
[----:B------:R-:W-:-:S05]  /*0390*/  IADD3 R11, P0, PT, -R4, R6, RZ ;  /* 0x00000006040b7210 */ /* 0x000fca0007f1e1ff */
[----:B------:R-:W-:Y:S01]  /*03a0*/  IMAD.X R7, R7, 0x1, ~R5, P0 ;  /* 0x0000000107077824 */ /* 0x000fe200000e0e05 */
[----:B------:R-:W-:-:S04]  /*03b0*/  ISETP.GE.U32.AND P0, PT, R11, 0x3d0900, PT ;  /* 0x003d09000b00780c */ /* 0x000fc80003f06070 */
[----:B------:R-:W-:-:S13]  /*03c0*/  ISETP.GE.AND.EX P0, PT, R7, RZ, PT, P0 ;  /* 0x000000ff0700720c */ /* 0x000fda0003f06300 */
[----:B------:R-:W-:Y:S05]  /*03d0*/  @!P0 BRA `(.L_x_10) ;  /* 0x0000000000088947 */ /* 0x000fea0003800000 */
[----:B------:R-:W-:Y:S05]  /*03e0*/  NANOSLEEP 0xf4240 ;  /* 0x000f42400000795d */ /* 0x000fea0003800000 */
[----:B------:R-:W-:Y:S05]  /*03f0*/  BRA `(.L_x_9) ;  /* 0x0000000000247947 */ /* 0x000fea0003800000 */
.L_x_10:
[----:B------:R-:W-:-:S04]  /*0400*/  ISETP.GE.U32.AND P0, PT, R11, 0x9c40, PT ;  /* 0x00009c400b00780c */ /* 0x000fc80003f06070 */
[----:B------:R-:W-:-:S13]  /*0410*/  ISETP.GE.AND.EX P0, PT, R7, RZ, PT, P0 ;  /* 0x000000ff0700720c */ /* 0x000fda0003f06300 */
[----:B------:R-:W-:Y:S05]  /*0420*/  @!P0 BRA `(.L_x_9) ;  /* 0x0000000000188947 */ /* 0x000fea0003800000 */
[----:B------:R-:W-:-:S04]  /*0430*/  SHF.R.S32.HI R0, RZ, 0x1f, R7 ;  /* 0x0000001fff007819 */ /* 0x000fc80000011407 */
[----:B------:R-:W-:-:S05]  /*0440*/  LEA.HI R0, P0, R0, R11, RZ, 0x2 ;  /* 0x0000000b00007211 */ /* 0x000fca00078110ff */
[----:B------:R-:W-:-:S05]  /*0450*/  IMAD.X R7, RZ, RZ, R7, P0 ;  /* 0x000000ffff077224 */ /* 0x000fca00000e0607 */
[----:B------:R-:W-:-:S04]  /*0460*/  SHF.R.U64 R0, R0, 0x2, R7 ;  /* 0x0000000200007819 */ /* 0x000fc80000001207 */
[----:B------:R-:W-:Y:S05]  /*0470*/  NANOSLEEP R0 ;  /* 0x000000000000735d */ /* 0x000fea0003800000 */
[----:B------:R-:W-:Y:S01]  /*0480*/  NOP ;  /* 0x0000000000007918 */ /* 0x000fe20000000000 */
.L_x_9:
[----:B------:R-:W-:Y:S05]  /*0490*/  BSYNC B1 ;  /* 0x0000000000017941 */ /* 0x000fea0003800000 */
.L_x_8:
[----:B------:R-:W2:Y:S02]  /*04a0*/  SYNCS.PHASECHK.TRANS64.TRYWAIT P0, [R13+URZ], R3 ;  /* 0x000000030d0075a7 */ /* 0x000ea400080011ff */
[----:B--2---:R-:W-:Y:S05]  /*04b0*/  @!P0 BRA `(.L_x_11) ;  /* 0xfffffffc009c8947 */ /* 0x004fea000383ffff */
.L_x_7:
[----:B------:R-:W-:Y:S05]  /*04c0*/  BSYNC B0 ;  /* 0x0000000000007941 */ /* 0x000fea0003800000 */
.L_x_6:
[----:B------:R-:W2:Y:S01]  /*04d0*/  S2R R3, SR_CgaCtaId ;  /* 0x0000000000037919 */ /* 0x000ea20000008800 */
[----:B------:R-:W-:Y:S02]  /*04e0*/  MOV R0, 0x400 ;  /* 0x0000040000007802 */ /* 0x000fe40000000f00 */
[----:B------:R-:W-:Y:S02]  /*04f0*/  ISETP.NE.AND P0, PT, R9, RZ, PT ;  /* 0x000000ff0900720c */ /* 0x000fe40003f05270 */
[----:B--2---:R-:W-:-:S05]  /*0500*/  LEA R4, R3, R0, 0x18 ;  /* 0x0000000003047211 */ /* 0x004fca00078ec0ff */
[----:B------:R-:W-:-:S05]  /*0510*/  IMAD R0, R9, 0x4, R4 ;  /* 0x0000000409007824 */ /* 0x000fca00078e0204 */
[----:B------:R-:W2:Y:S02]  /*0520*/  LDS R2, [R0] ;  /* 0x0000000000027984 */ /* 0x000ea40000000800 */
[----:B--2---:R-:W-:-:S05]  /*0530*/  IMAD.IADD R3, R2, 0x1, R9 ;  /* 0x0000000102037824 */ /* 0x004fca00078e0209 */
[----:B------:R2:W-:Y:S01]  /*0540*/  STS [R0], R3 ;  /* 0x0000000300007388 */ /* 0x0005e20000000800 */
[----:B------:R4:W-:Y:S06]  /*0550*/  MEMBAR.ALL.CTA ;  /* 0x0000000000007992 */ /* 0x0009ec0000008000 */
[----:B----4-:R-:W4:Y:S01]  /*0560*/  FENCE.VIEW.ASYNC.S ;  /* 0x00000000000073c6 */ /* 0x010f220000000000 */
[----:B------:R-:W-:Y:S05]  /*0570*/  WARPSYNC.ALL ;  /* 0x0000000000007948 */ /* 0x000fea0003800000 */
[----:B----4-:R-:W-:Y:S06]  /*0580*/  BAR.SYNC.DEFER_BLOCKING 0x0 ;  /* 0x0000000000007b1d */ /* 0x010fec0000010000 */
[----:B------:R-:W-:Y:S05]  /*0590*/  @P0 EXIT ;  /* 0x000000000000094d */ /* 0x000fea0003800000 */
[----:B------:R-:W4:Y:S01]  /*05a0*/  LDCU.64 UR4, c[0x0][0x400] ;  /* 0x00008000ff0477ac */ /* 0x000f220008000a00 */
[----:B------:R-:W-:Y:S01]  /*05b0*/  R2UR UR8, R4 ;  /* 0x00000000040872ca */ /* 0x000fe200000e0000 */
[----:B------:R-:W5:Y:S01]  /*05c0*/  LDCU.64 UR6, c[0x0][0x348] ;  /* 0x00006900ff0677ac */ /* 0x000f620008000a00 */
[----:B----4-:R-:W-:Y:S01]  /*05d0*/  UMOV UR9, UR4 ;  /* 0x0000000400097c82 */ /* 0x010fe20008000000 */
[----:B------:R-:W-:-:S10]  /*05e0*/  UMOV UR10, UR5 ;  /* 0x00000005000a7c82 */ /* 0x000fd40008000000 */
[----:B-----5:R4:W-:Y:S01]  /*05f0*/  UTMASTG.2D [UR8], [UR6] ;  /* 0x00000008060073b5 */ /* 0x0209e20008008000 */
[----:B------:R0:W-:Y:S01]  /*0600*/  UTMACMDFLUSH ;  /* 0x00000000000079b7 */ /* 0x0001e20000000000 */
[----:B------:R-:W-:-:S04]  /*0610*/  DEPBAR.LE SB0, 0x0 ;  /* 0x000080000000791a */ /* 0x000fc80000000000 */
[----:B------:R-:W-:Y:S01]  /*0620*/  SYNCS.CCTL.IV [R13+URZ] ;  /* 0x000000000d0079b1 */ /* 0x000fe200080000ff */
[----:B----4-:R-:W-:Y:S05]  /*0630*/  EXIT ;  /* 0x000000000000794d */ /* 0x010fea0003800000 */
.L_x_12:
[----:B------:R-:W-:-:S00]  /*0640*/  BRA `(.L_x_12) ;  /* 0xfffffffc00fc7947 */ /* 0x000fc0000383ffff */
[----:B------:R-:W-:-:S00]  /*0650*/  NOP ;  /* 0x0000000000007918 */ /* 0x000fc00000000000 */
        /* <DEDUP_REMOVED lines=10> */
.L_x_13:


//--------------------- .nv.shared._Z6kernel14CUtensorMap_stii --------------------------
	.section	.nv.shared._Z6kernel14CUtensorMap_stii,"aw",@nobits
	.sectionflags	@""
	.align	128
.nv.shared._Z6kernel14CUtensorMap_stii:
	.zero		17416


//--------------------- .nv.shared.reserved.0     --------------------------
	.section	.nv.shared.reserved.0,"aw",@nobits
	.weak		__nv_reservedSMEM_offset_0_alias
	.size		__nv_reservedSMEM_offset_0_alias, 0, 64
	.other		__nv_reservedSMEM_offset_0_alias,@"STO_CUDA_RESERVED_SHARED STV_DEFAULT"
__nv_reservedSMEM_offset_0_alias:
	.zero		0
	.zero		64


//--------------------- .nv.constant0._Z6kernel14CUtensorMap_stii --------------------------
	.section	.nv.constant0._Z6kernel14CUtensorMap_stii,"a",@progbits
	.sectionflags	@""
	.align	4
.nv.constant0._Z6kernel14CUtensorMap_stii:
	.zero		1032


//--------------------- SYMBOLS --------------------------

	.type		.nv.reservedSmem.offset0,@object
	.size		.nv.reservedSmem.offset0,0x4
	.type		.nv.reservedSmem.cap,@object
	.size		.nv.reservedSmem.cap,0x4
